//
// Generated by NVIDIA NVVM Compiler
//
// Compiler Build ID: CL-36424714
// Cuda compilation tools, release 13.0, V13.0.88
// Based on NVVM 20.0.0
//

.version 9.0
.target sm_100
.address_size 64

	// .globl	_Z22complicatedCalculationP16Coefficients_AOS

.visible .entry _Z22complicatedCalculationP16Coefficients_AOS(
	.param .u64 .ptr .align 1 _Z22complicatedCalculationP16Coefficients_AOS_param_0
)
{
	.reg .b32 	%r<18>;
	.reg .b64 	%rd<5>;

	ld.param.u64 	%rd1, [_Z22complicatedCalculationP16Coefficients_AOS_param_0];
	cvta.to.global.u64 	%rd2, %rd1;
	mov.u32 	%r1, %ctaid.x;
	mov.u32 	%r2, %ntid.x;
	mov.u32 	%r3, %tid.x;
	mad.lo.s32 	%r4, %r1, %r2, %r3;
	mul.wide.s32 	%rd3, %r4, 32;
	add.s64 	%rd4, %rd2, %rd3;
	ld.global.u32 	%r5, [%rd4];
	ld.global.u32 	%r6, [%rd4+4];
	add.s32 	%r7, %r6, %r5;
	ld.global.u32 	%r8, [%rd4+8];
	add.s32 	%r9, %r7, %r8;
	ld.global.u32 	%r10, [%rd4+20];
	div.s32 	%r11, %r9, %r10;
	ld.global.u32 	%r12, [%rd4+12];
	ld.global.u32 	%r13, [%rd4+16];
	mul.lo.s32 	%r14, %r13, %r12;
	ld.global.u32 	%r15, [%rd4+24];
	div.s32 	%r16, %r14, %r15;
	mul.lo.s32 	%r17, %r16, %r11;
	st.global.u32 	[%rd4+28], %r17;
	ret;

}


// ===== COMPILED SASS (sm_100) =====

	.target	sm_100

	.elftype	@"ET_EXEC"


//--------------------- .note.nv.tkinfo           --------------------------
	.section	.note.nv.tkinfo,"",@"SHT_NOTE"
	.sectionflags	@"SHF_NOTE_NV_TKINFO"
	.tkinfo
        /*0018*/ 	.word	0x00000002
        /*0030*/ 	.string	""
        /*0030*/ 	.string	"ptxas"
        /*0030*/ 	.string	"Cuda compilation tools, release 13.0, V13.0.88"
        /*0030*/ 	.string	"Build cuda_13.0.r13.0/compiler.36424714_0"
        /*0030*/ 	.string	"-arch sm_100 -m 64 "



//--------------------- .note.nv.cuinfo           --------------------------
	.section	.note.nv.cuinfo,"",@"SHT_NOTE"
	.sectionflags	@"SHF_NOTE_NV_CUINFO"
        /*0018*/ 	.short	0x0002
        /*001a*/ 	.short	0x0064
        /*001c*/ 	.short	0x0082
	.zero		2


//--------------------- .nv.info                  --------------------------
	.section	.nv.info,"",@"SHT_CUDA_INFO"
	.align	4


	//----- nvinfo : EIATTR_REGCOUNT
	.align		4
        /*0000*/ 	.byte	0x04, 0x2f
        /*0002*/ 	.short	(.L_1 - .L_0)
	.align		4
.L_0:
        /*0004*/ 	.word	index@(_Z22complicatedCalculationP16Coefficients_AOS)
        /*0008*/ 	.word	0x00000015


	//----- nvinfo : EIATTR_FRAME_SIZE
	.align		4
.L_1:
        /*000c*/ 	.byte	0x04, 0x11
        /*000e*/ 	.short	(.L_3 - .L_2)
	.align		4
.L_2:
        /*0010*/ 	.word	index@(_Z22complicatedCalculationP16Coefficients_AOS)
        /*0014*/ 	.word	0x00000000


	//----- nvinfo : EIATTR_MIN_STACK_SIZE
	.align		4
.L_3:
        /*0018*/ 	.byte	0x04, 0x12
        /*001a*/ 	.short	(.L_5 - .L_4)
	.align		4
.L_4:
        /*001c*/ 	.word	index@(_Z22complicatedCalculationP16Coefficients_AOS)
        /*0020*/ 	.word	0x00000000
.L_5:


//--------------------- .nv.compat                --------------------------
	.section	.nv.compat,"",@"SHT_CUDA_COMPAT_INFO"
	.align	4
        /*0000*/ 	.byte	0x02, 0x09, 0x00, 0x00, 0x02, 0x02, 0x01, 0x00, 0x02, 0x05, 0x05, 0x00, 0x03, 0x07, 0x01, 0x01
        /*0010*/ 	.byte	0x02, 0x03, 0x00, 0x00, 0x02, 0x06, 0x01, 0x00, 0x04, 0x0b, 0x08, 0x00, 0x09, 0x00, 0x00, 0x00
        /*0020*/ 	.byte	0x00, 0x00, 0x00, 0x00


//--------------------- .nv.info._Z22complicatedCalculationP16Coefficients_AOS --------------------------
	.section	.nv.info._Z22complicatedCalculationP16Coefficients_AOS,"",@"SHT_CUDA_INFO"
	.sectionflags	@""
	.align	4


	//----- nvinfo : EIATTR_CUDA_API_VERSION
	.align		4
        /*0000*/ 	.byte	0x04, 0x37
        /*0002*/ 	.short	(.L_7 - .L_6)
.L_6:
        /*0004*/ 	.word	0x00000082


	//----- nvinfo : EIATTR_KPARAM_INFO
	.align		4
.L_7:
        /*0008*/ 	.byte	0x04, 0x17
        /*000a*/ 	.short	(.L_9 - .L_8)
.L_8:
        /*000c*/ 	.word	0x00000000
        /*0010*/ 	.short	0x0000
        /*0012*/ 	.short	0x0000
        /*0014*/ 	.byte	0x00, 0xf5, 0x21, 0x00


	//----- nvinfo : EIATTR_SPARSE_MMA_MASK
	.align		4
.L_9:
        /*0018*/ 	.byte	0x03, 0x50
        /*001a*/ 	.short	0x0000


	//----- nvinfo : EIATTR_MAXREG_COUNT
	.align		4
        /*001c*/ 	.byte	0x03, 0x1b
        /*001e*/ 	.short	0x00ff


	//----- nvinfo : EIATTR_MERCURY_ISA_VERSION
	.align		4
        /*0020*/ 	.byte	0x03, 0x5f
        /*0022*/ 	.short	0x0101


	//----- nvinfo : EIATTR_VRC_CTA_INIT_COUNT
	.align		4
        /*0024*/ 	.byte	0x02, 0x4a
	.zero		1
	.zero		1


	//----- nvinfo : EIATTR_EXIT_INSTR_OFFSETS
	.align		4
        /*0028*/ 	.byte	0x04, 0x1c
        /*002a*/ 	.short	(.L_11 - .L_10)


	//   ....[0]....
.L_10:
        /*002c*/ 	.word	0x00000430


	//----- nvinfo : EIATTR_CBANK_PARAM_SIZE
	.align		4
.L_11:
        /*0030*/ 	.byte	0x03, 0x19
        /*0032*/ 	.short	0x0008


	//----- nvinfo : EIATTR_PARAM_CBANK
	.align		4
        /*0034*/ 	.byte	0x04, 0x0a
        /*0036*/ 	.short	(.L_13 - .L_12)
	.align		4
.L_12:
        /*0038*/ 	.word	index@(.nv.constant0._Z22complicatedCalculationP16Coefficients_AOS)
        /*003c*/ 	.short	0x0380
        /*003e*/ 	.short	0x0008


	//----- nvinfo : EIATTR_SW_WAR
	.align		4
.L_13:
        /*0040*/ 	.byte	0x04, 0x36
        /*0042*/ 	.short	(.L_15 - .L_14)
.L_14:
        /*0044*/ 	.word	0x00000008
.L_15:


//--------------------- .nv.callgraph             --------------------------
	.section	.nv.callgraph,"",@"SHT_CUDA_CALLGRAPH"
	.align	4
	.sectionentsize	8
	.align		4
        /*0000*/ 	.word	0x00000000
	.align		4
        /*0004*/ 	.word	0xffffffff
	.align		4
        /*0008*/ 	.word	0x00000000
	.align		4
        /*000c*/ 	.word	0xfffffffe
	.align		4
        /*0010*/ 	.word	0x00000000
	.align		4
        /*0014*/ 	.word	0xfffffffd
	.align		4
        /*0018*/ 	.word	0x00000000
	.align		4
        /*001c*/ 	.word	0xfffffffc


//--------------------- .text._Z22complicatedCalculationP16Coefficients_AOS --------------------------
	.section	.text._Z22complicatedCalculationP16Coefficients_AOS,"ax",@progbits
	.align	128
        .global         _Z22complicatedCalculationP16Coefficients_AOS
        .type           _Z22complicatedCalculationP16Coefficients_AOS,@function
        .size           _Z22complicatedCalculationP16Coefficients_AOS,(.L_x_1 - _Z22complicatedCalculationP16Coefficients_AOS)
        .other          _Z22complicatedCalculationP16Coefficients_AOS,@"STO_CUDA_ENTRY STV_DEFAULT"
_Z22complicatedCalculationP16Coefficients_AOS:
.text._Z22complicatedCalculationP16Coefficients_AOS:
[----:B------:R-:W-:Y:S01]  /*0000*/  LDC R1, c[0x0][0x37c] ;  /* 0x0000df00ff017b82 */ /* 0x000fe20000000800 */
[----:B------:R-:W0:Y:S07]  /*0010*/  S2R R0, SR_TID.X ;  /* 0x0000000000007919 */ /* 0x000e2e0000002100 */
[----:B------:R-:W0:Y:S01]  /*0020*/  S2UR UR6, SR_CTAID.X ;  /* 0x00000000000679c3 */ /* 0x000e220000002500 */
[----:B------:R-:W1:Y:S07]  /*0030*/  LDCU.64 UR4, c[0x0][0x358] ;  /* 0x00006b00ff0477ac */ /* 0x000e6e0008000a00 */
[----:B------:R-:W0:Y:S08]  /*0040*/  LDC R5, c[0x0][0x360] ;  /* 0x0000d800ff057b82 */ /* 0x000e300000000800 */
[----:B------:R-:W2:Y:S01]  /*0050*/  LDC.64 R2, c[0x0][0x380] ;  /* 0x0000e000ff027b82 */ /* 0x000ea20000000a00 */
[----:B0-----:R-:W-:-:S04]  /*0060*/  IMAD R5, R5, UR6, R0 ;  /* 0x0000000605057c24 */ /* 0x001fc8000f8e0200 */
[----:B--2---:R-:W-:-:S05]  /*0070*/  IMAD.WIDE R2, R5, 0x20, R2 ;  /* 0x0000002005027825 */ /* 0x004fca00078e0202 */
[----:B-1----:R-:W2:Y:S04]  /*0080*/  LDG.E R6, desc[UR4][R2.64+0x18] ;  /* 0x0000180402067981 */ /* 0x002ea8000c1e1900 */
[----:B------:R-:W3:Y:S04]  /*0090*/  LDG.E R0, desc[UR4][R2.64+0x14] ;  /* 0x0000140402007981 */ /* 0x000ee8000c1e1900 */
[----:B------:R-:W4:Y:S04]  /*00a0*/  LDG.E R11, desc[UR4][R2.64+0xc] ;  /* 0x00000c04020b7981 */ /* 0x000f28000c1e1900 */
[----:B------:R-:W4:Y:S04]  /*00b0*/  LDG.E R4, desc[UR4][R2.64+0x10] ;  /* 0x0000100402047981 */ /* 0x000f28000c1e1900 */
[----:B------:R-:W5:Y:S04]  /*00c0*/  LDG.E R12, desc[UR4][R2.64] ;  /* 0x00000004020c7981 */ /* 0x000f68000c1e1900 */
[----:B------:R-:W5:Y:S04]  /*00d0*/  LDG.E R14, desc[UR4][R2.64+0x4] ;  /* 0x00000404020e7981 */ /* 0x000f68000c1e1900 */
[----:B------:R-:W5:Y:S01]  /*00e0*/  LDG.E R13, desc[UR4][R2.64+0x8] ;  /* 0x00000804020d7981 */ /* 0x000f62000c1e1900 */
[----:B--2---:R-:W-:-:S02]  /*00f0*/  IABS R7, R6 ;  /* 0x0000000600077213 */ /* 0x004fc40000000000 */
[----:B---3--:R-:W-:Y:S02]  /*0100*/  IABS R10, R0 ;  /* 0x00000000000a7213 */ /* 0x008fe40000000000 */
[----:B------:R-:W0:Y:S08]  /*0110*/  I2F.RP R16, R7 ;  /* 0x0000000700107306 */ /* 0x000e300000209400 */
[----:B------:R-:W1:Y:S08]  /*0120*/  I2F.RP R15, R10 ;  /* 0x0000000a000f7306 */ /* 0x000e700000209400 */
[----:B0-----:R-:W0:Y:S08]  /*0130*/  MUFU.RCP R16, R16 ;  /* 0x0000001000107308 */ /* 0x001e300000001000 */
[----:B-1----:R-:W1:Y:S01]  /*0140*/  MUFU.RCP R15, R15 ;  /* 0x0000000f000f7308 */ /* 0x002e620000001000 */
[----:B0-----:R-:W-:-:S02]  /*0150*/  VIADD R5, R16, 0xffffffe ;  /* 0x0ffffffe10057836 */ /* 0x001fc40000000000 */
[----:B-1----:R-:W-:-:S05]  /*0160*/  VIADD R8, R15, 0xffffffe ;  /* 0x0ffffffe0f087836 */ /* 0x002fca0000000000 */
[----:B------:R-:W0:Y:S08]  /*0170*/  F2I.FTZ.U32.TRUNC.NTZ R5, R5 ;  /* 0x0000000500057305 */ /* 0x000e30000021f000 */
[----:B------:R1:W2:Y:S01]  /*0180*/  F2I.FTZ.U32.TRUNC.NTZ R9, R8 ;  /* 0x0000000800097305 */ /* 0x0002a2000021f000 */
[----:B----4-:R-:W-:Y:S02]  /*0190*/  IMAD R11, R11, R4, RZ ;  /* 0x000000040b0b7224 */ /* 0x010fe400078e02ff */
[----:B------:R-:W-:-:S02]  /*01a0*/  HFMA2 R4, -RZ, RZ, 0, 0 ;  /* 0x00000000ff047431 */ /* 0x000fc400000001ff */
[----:B0-----:R-:W-:Y:S01]  /*01b0*/  IMAD.MOV R18, RZ, RZ, -R5 ;  /* 0x000000ffff127224 */ /* 0x001fe200078e0a05 */
[----:B-----5:R-:W-:Y:S01]  /*01c0*/  IADD3 R13, PT, PT, R13, R14, R12 ;  /* 0x0000000e0d0d7210 */ /* 0x020fe20007ffe00c */
[----:B-1----:R-:W-:Y:S01]  /*01d0*/  IMAD.MOV.U32 R8, RZ, RZ, RZ ;  /* 0x000000ffff087224 */ /* 0x002fe200078e00ff */
[----:B--2---:R-:W-:Y:S01]  /*01e0*/  IADD3 R17, PT, PT, RZ, -R9, RZ ;  /* 0x80000009ff117210 */ /* 0x004fe20007ffe0ff */
[----:B------:R-:W-:-:S04]  /*01f0*/  IMAD R15, R18, R7, RZ ;  /* 0x00000007120f7224 */ /* 0x000fc800078e02ff */
[----:B------:R-:W-:Y:S02]  /*0200*/  IMAD R17, R17, R10, RZ ;  /* 0x0000000a11117224 */ /* 0x000fe400078e02ff */
[----:B------:R-:W-:Y:S01]  /*0210*/  IMAD.HI.U32 R4, R5, R15, R4 ;  /* 0x0000000f05047227 */ /* 0x000fe200078e0004 */
[----:B------:R-:W-:-:S03]  /*0220*/  IABS R5, R0 ;  /* 0x0000000000057213 */ /* 0x000fc60000000000 */
[----:B------:R-:W-:Y:S01]  /*0230*/  IMAD.HI.U32 R9, R9, R17, R8 ;  /* 0x0000001109097227 */ /* 0x000fe200078e0008 */
[----:B------:R-:W-:Y:S02]  /*0240*/  IABS R8, R13 ;  /* 0x0000000d00087213 */ /* 0x000fe40000000000 */
[----:B------:R-:W-:Y:S02]  /*0250*/  IABS R12, R6 ;  /* 0x00000006000c7213 */ /* 0x000fe40000000000 */
[----:B------:R-:W-:Y:S01]  /*0260*/  IABS R15, R11 ;  /* 0x0000000b000f7213 */ /* 0x000fe20000000000 */
[----:B------:R-:W-:Y:S02]  /*0270*/  IMAD.MOV R5, RZ, RZ, -R5 ;  /* 0x000000ffff057224 */ /* 0x000fe400078e0a05 */
[----:B------:R-:W-:-:S04]  /*0280*/  IMAD.HI.U32 R9, R9, R8, RZ ;  /* 0x0000000809097227 */ /* 0x000fc800078e00ff */
[----:B------:R-:W-:Y:S02]  /*0290*/  IMAD.MOV R12, RZ, RZ, -R12 ;  /* 0x000000ffff0c7224 */ /* 0x000fe400078e0a0c */
[----:B------:R-:W-:-:S04]  /*02a0*/  IMAD.HI.U32 R4, R4, R15, RZ ;  /* 0x0000000f04047227 */ /* 0x000fc800078e00ff */
[----:B------:R-:W-:Y:S02]  /*02b0*/  IMAD R5, R9, R5, R8 ;  /* 0x0000000509057224 */ /* 0x000fe400078e0208 */
[----:B------:R-:W-:-:S03]  /*02c0*/  IMAD R8, R4, R12, R15 ;  /* 0x0000000c04087224 */ /* 0x000fc600078e020f */
[----:B------:R-:W-:Y:S02]  /*02d0*/  ISETP.GT.U32.AND P4, PT, R10, R5, PT ;  /* 0x000000050a00720c */ /* 0x000fe40003f84070 */
[----:B------:R-:W-:Y:S02]  /*02e0*/  ISETP.GT.U32.AND P5, PT, R7, R8, PT ;  /* 0x000000080700720c */ /* 0x000fe40003fa4070 */
[----:B------:R-:W-:Y:S02]  /*02f0*/  LOP3.LUT R13, R13, R0, RZ, 0x3c, !PT ;  /* 0x000000000d0d7212 */ /* 0x000fe400078e3cff */
[----:B------:R-:W-:-:S07]  /*0300*/  LOP3.LUT R11, R11, R6, RZ, 0x3c, !PT ;  /* 0x000000060b0b7212 */ /* 0x000fce00078e3cff */
[-C--:B------:R-:W-:Y:S02]  /*0310*/  @!P4 IADD3 R5, PT, PT, R5, -R10.reuse, RZ ;  /* 0x8000000a0505c210 */ /* 0x080fe40007ffe0ff */
[----:B------:R-:W-:Y:S02]  /*0320*/  @!P5 IMAD.IADD R8, R8, 0x1, -R7 ;  /* 0x000000010808d824 */ /* 0x000fe400078e0a07 */
[----:B------:R-:W-:-:S03]  /*0330*/  ISETP.GE.U32.AND P0, PT, R5, R10, PT ;  /* 0x0000000a0500720c */ /* 0x000fc60003f06070 */
[----:B------:R-:W-:Y:S01]  /*0340*/  ISETP.GE.U32.AND P1, PT, R8, R7, PT ;  /* 0x000000070800720c */ /* 0x000fe20003f26070 */
[----:B------:R-:W-:Y:S01]  /*0350*/  @!P4 VIADD R9, R9, 0x1 ;  /* 0x000000010909c836 */ /* 0x000fe20000000000 */
[----:B------:R-:W-:Y:S02]  /*0360*/  ISETP.GE.AND P2, PT, R13, RZ, PT ;  /* 0x000000ff0d00720c */ /* 0x000fe40003f46270 */
[----:B------:R-:W-:Y:S02]  /*0370*/  ISETP.GE.AND P3, PT, R11, RZ, PT ;  /* 0x000000ff0b00720c */ /* 0x000fe40003f66270 */
[----:B------:R-:W-:Y:S02]  /*0380*/  @!P5 IADD3 R4, PT, PT, R4, 0x1, RZ ;  /* 0x000000010404d810 */ /* 0x000fe40007ffe0ff */
[----:B------:R-:W-:Y:S02]  /*0390*/  ISETP.NE.AND P4, PT, R0, RZ, PT ;  /* 0x000000ff0000720c */ /* 0x000fe40003f85270 */
[----:B------:R-:W-:Y:S01]  /*03a0*/  ISETP.NE.AND P5, PT, R6, RZ, PT ;  /* 0x000000ff0600720c */ /* 0x000fe20003fa5270 */
[----:B------:R-:W-:-:S02]  /*03b0*/  @P0 VIADD R9, R9, 0x1 ;  /* 0x0000000109090836 */ /* 0x000fc40000000000 */
[----:B------:R-:W-:Y:S02]  /*03c0*/  @P1 IADD3 R4, PT, PT, R4, 0x1, RZ ;  /* 0x0000000104041810 */ /* 0x000fe40007ffe0ff */
[----:B------:R-:W-:Y:S02]  /*03d0*/  @!P2 IMAD.MOV R9, RZ, RZ, -R9 ;  /* 0x000000ffff09a224 */ /* 0x000fe400078e0a09 */
[----:B------:R-:W-:-:S04]  /*03e0*/  @!P3 IADD3 R4, PT, PT, -R4, RZ, RZ ;  /* 0x000000ff0404b210 */ /* 0x000fc80007ffe1ff */
[----:B------:R-:W-:Y:S02]  /*03f0*/  @!P4 LOP3.LUT R9, RZ, R0, RZ, 0x33, !PT ;  /* 0x00000000ff09c212 */ /* 0x000fe400078e33ff */
[----:B------:R-:W-:-:S05]  /*0400*/  @!P5 LOP3.LUT R4, RZ, R6, RZ, 0x33, !PT ;  /* 0x00000006ff04d212 */ /* 0x000fca00078e33ff */
[----:B------:R-:W-:-:S05]  /*0410*/  IMAD R5, R9, R4, RZ ;  /* 0x0000000409057224 */ /* 0x000fca00078e02ff */
[----:B------:R-:W-:Y:S01]  /*0420*/  STG.E desc[UR4][R2.64+0x1c], R5 ;  /* 0x00001c0502007986 */ /* 0x000fe2000c101904 */
[----:B------:R-:W-:Y:S05]  /*0430*/  EXIT ;  /* 0x000000000000794d */ /* 0x000fea0003800000 */
.L_x_0:
[----:B------:R-:W-:-:S00]  /*0440*/  BRA `(.L_x_0) ;  /* 0xfffffffc00fc7947 */ /* 0x000fc0000383ffff */
[----:B------:R-:W-:-:S00]  /*0450*/  NOP ;  /* 0x0000000000007918 */ /* 0x000fc00000000000 */
        /* <DEDUP_REMOVED lines=10> */
.L_x_1:


//--------------------- .nv.shared.reserved.0     --------------------------
	.section	.nv.shared.reserved.0,"aw",@nobits
	.weak		__nv_reservedSMEM_offset_0_alias
	.size		__nv_reservedSMEM_offset_0_alias, 0, 64
	.other		__nv_reservedSMEM_offset_0_alias,@"STO_CUDA_RESERVED_SHARED STV_DEFAULT"
__nv_reservedSMEM_offset_0_alias:
	.zero		0
	.zero		64


//--------------------- .nv.constant0._Z22complicatedCalculationP16Coefficients_AOS --------------------------
	.section	.nv.constant0._Z22complicatedCalculationP16Coefficients_AOS,"a",@progbits
	.sectionflags	@""
	.align	4
.nv.constant0._Z22complicatedCalculationP16Coefficients_AOS:
	.zero		904


//--------------------- SYMBOLS --------------------------

	.type		.nv.reservedSmem.offset0,@object
	.size		.nv.reservedSmem.offset0,0x4
